	.headerflags	@"EF_CUDA_TEXMODE_UNIFIED EF_CUDA_64BIT_ADDRESS EF_CUDA_ACCELERATORS EF_CUDA_SM90 EF_CUDA_VIRTUAL_SM(EF_CUDA_SM90)"
	.elftype	@"ET_EXEC"


//--------------------- .nv.info                  --------------------------
	.section	.nv.info,"",@"SHT_CUDA_INFO"
	.align	4


	//----- nvinfo : EIATTR_REGCOUNT
	.align		4
        /*0000*/ 	.byte	0x04, 0x2f
        /*0002*/ 	.short	(.L_2 - .L_1)
	.align		4
.L_1:
        /*0004*/ 	.word	index@(triton_poi_fused_convolution_gelu_1)
        /*0008*/ 	.word	0x00000014


	//----- nvinfo : EIATTR_MIN_STACK_SIZE
	.align		4
.L_2:
        /*000c*/ 	.byte	0x04, 0x12
        /*000e*/ 	.short	(.L_4 - .L_3)
	.align		4
.L_3:
        /*0010*/ 	.word	index@(triton_poi_fused_convolution_gelu_1)
        /*0014*/ 	.word	0x00000000


	//----- nvinfo : EIATTR_FRAME_SIZE
	.align		4
.L_4:
        /*0018*/ 	.byte	0x04, 0x11
        /*001a*/ 	.short	(.L_6 - .L_5)
	.align		4
.L_5:
        /*001c*/ 	.word	index@(triton_poi_fused_convolution_gelu_1)
        /*0020*/ 	.word	0x00000000


	//----- nvinfo : EIATTR_MIN_STACK_SIZE
	.align		4
.L_6:
        /*0024*/ 	.byte	0x04, 0x12
        /*0026*/ 	.short	(.L_8 - .L_7)
	.align		4
.L_7:
        /*0028*/ 	.word	index@(triton_poi_fused_convolution_gelu_1)
        /*002c*/ 	.word	0x00000000
.L_8:


//--------------------- .nv.info.triton_poi_fused_convolution_gelu_1 --------------------------
	.section	.nv.info.triton_poi_fused_convolution_gelu_1,"",@"SHT_CUDA_INFO"
	.sectionflags	@""
	.align	4


	//----- nvinfo : EIATTR_CUDA_API_VERSION
	.align		4
        /*0000*/ 	.byte	0x04, 0x37
        /*0002*/ 	.short	(.L_10 - .L_9)
.L_9:
        /*0004*/ 	.word	0x0000007c


	//----- nvinfo : EIATTR_KPARAM_INFO
	.align		4
.L_10:
        /*0008*/ 	.byte	0x04, 0x17
        /*000a*/ 	.short	(.L_12 - .L_11)
.L_11:
        /*000c*/ 	.word	0x00000000
        /*0010*/ 	.short	0x0003
        /*0012*/ 	.short	0x0018
        /*0014*/ 	.byte	0x00, 0xf0, 0x11, 0x00


	//----- nvinfo : EIATTR_KPARAM_INFO
	.align		4
.L_12:
        /*0018*/ 	.byte	0x04, 0x17
        /*001a*/ 	.short	(.L_14 - .L_13)
.L_13:
        /*001c*/ 	.word	0x00000000
        /*0020*/ 	.short	0x0002
        /*0022*/ 	.short	0x0010
        /*0024*/ 	.byte	0x00, 0xf4, 0x21, 0x00


	//----- nvinfo : EIATTR_KPARAM_INFO
	.align		4
.L_14:
        /*0028*/ 	.byte	0x04, 0x17
        /*002a*/ 	.short	(.L_16 - .L_15)
.L_15:
        /*002c*/ 	.word	0x00000000
        /*0030*/ 	.short	0x0001
        /*0032*/ 	.short	0x0008
        /*0034*/ 	.byte	0x00, 0xf4, 0x21, 0x00


	//----- nvinfo : EIATTR_KPARAM_INFO
	.align		4
.L_16:
        /*0038*/ 	.byte	0x04, 0x17
        /*003a*/ 	.short	(.L_18 - .L_17)
.L_17:
        /*003c*/ 	.word	0x00000000
        /*0040*/ 	.short	0x0000
        /*0042*/ 	.short	0x0000
        /*0044*/ 	.byte	0x00, 0xf4, 0x21, 0x00


	//----- nvinfo : EIATTR_SPARSE_MMA_MASK
	.align		4
.L_18:
        /*0048*/ 	.byte	0x03, 0x50
        /*004a*/ 	.short	0x0000


	//----- nvinfo : EIATTR_MAXREG_COUNT
	.align		4
        /*004c*/ 	.byte	0x03, 0x1b
        /*004e*/ 	.short	0x00ff


	//----- nvinfo : EIATTR_EXIT_INSTR_OFFSETS
	.align		4
        /*0050*/ 	.byte	0x04, 0x1c
        /*0052*/ 	.short	(.L_20 - .L_19)


	//   ....[0]....
.L_19:
        /*0054*/ 	.word	0x000005d0


	//----- nvinfo : EIATTR_REQNTID
	.align		4
.L_20:
        /*0058*/ 	.byte	0x04, 0x10
        /*005a*/ 	.short	(.L_22 - .L_21)
.L_21:
        /*005c*/ 	.word	0x00000080
        /*0060*/ 	.word	0x00000001
        /*0064*/ 	.word	0x00000001


	//----- nvinfo : EIATTR_CBANK_PARAM_SIZE
	.align		4
.L_22:
        /*0068*/ 	.byte	0x03, 0x19
        /*006a*/ 	.short	0x001c


	//----- nvinfo : EIATTR_PARAM_CBANK
	.align		4
        /*006c*/ 	.byte	0x04, 0x0a
        /*006e*/ 	.short	(.L_24 - .L_23)
	.align		4
.L_23:
        /*0070*/ 	.word	index@(.nv.constant0.triton_poi_fused_convolution_gelu_1)
        /*0074*/ 	.short	0x0210
        /*0076*/ 	.short	0x001c


	//----- nvinfo : EIATTR_SW_WAR
	.align		4
.L_24:
        /*0078*/ 	.byte	0x04, 0x36
        /*007a*/ 	.short	(.L_26 - .L_25)
.L_25:
        /*007c*/ 	.word	0x00000008
.L_26:


//--------------------- .nv.callgraph             --------------------------
	.section	.nv.callgraph,"",@"SHT_CUDA_CALLGRAPH"
	.align	4
	.sectionentsize	8
	.align		4
        /*0000*/ 	.word	0x00000000
	.align		4
        /*0004*/ 	.word	0xffffffff
	.align		4
        /*0008*/ 	.word	0x00000000
	.align		4
        /*000c*/ 	.word	0xfffffffe
	.align		4
        /*0010*/ 	.word	0x00000000
	.align		4
        /*0014*/ 	.word	0xfffffffd
	.align		4
        /*0018*/ 	.word	0x00000000
	.align		4
        /*001c*/ 	.word	0xfffffffc


//--------------------- .nv.constant4             --------------------------
	.section	.nv.constant4,"a",@progbits
	.align	8
	.align		8
.nv.constant4:
        /*0000*/ 	.dword	_$_str


//--------------------- .text.triton_poi_fused_convolution_gelu_1 --------------------------
	.section	.text.triton_poi_fused_convolution_gelu_1,"ax",@progbits
	.align	128
        .global         triton_poi_fused_convolution_gelu_1
        .type           triton_poi_fused_convolution_gelu_1,@function
        .size           triton_poi_fused_convolution_gelu_1,(.L_x_1 - triton_poi_fused_convolution_gelu_1)
        .other          triton_poi_fused_convolution_gelu_1,@"STO_CUDA_ENTRY STV_DEFAULT"
triton_poi_fused_convolution_gelu_1:
.text.triton_poi_fused_convolution_gelu_1:
[----:B------:R-:W-:Y:S01]  /*0000*/  LDC R1, c[0x0][0x28] ;  /* 0x00000a00ff017b82 */ /* 0x000fe20000000800 */
[----:B------:R-:W1:Y:S07]  /*0010*/  S2R R0, SR_TID.X ;  /* 0x0000000000007919 */ /* 0x000e6e0000002100 */
[----:B------:R-:W2:Y:S01]  /*0020*/  LDC.64 R10, c[0x0][0x218] ;  /* 0x00008600ff0a7b82 */ /* 0x000ea20000000a00 */
[----:B------:R-:W-:Y:S01]  /*0030*/  ULDC.64 UR4, c[0x0][0x208] ;  /* 0x0000820000047ab9 */ /* 0x000fe20000000a00 */
[----:B------:R-:W3:Y:S01]  /*0040*/  S2R R3, SR_CTAID.X ;  /* 0x0000000000037919 */ /* 0x000ee20000002500 */
[----:B------:R-:W-:Y:S01]  /*0050*/  HFMA2.MMA R12, -RZ, RZ, 0.470947265625, -12.46875 ;  /* 0x3789ca3cff0c7435 */ /* 0x000fe200000001ff */
[----:B------:R-:W-:Y:S01]  /*0060*/  MOV R13, 0xb9f560b9 ;  /* 0xb9f560b9000d7802 */ /* 0x000fe20000000f00 */
[----:B------:R-:W-:Y:S01]  /*0070*/  HFMA2.MMA R15, -RZ, RZ, 0.958984375, -6.1690807342529296875e-05 ;  /* 0x3bac840bff0f7435 */ /* 0x000fe200000001ff */
[----:B------:R-:W-:Y:S01]  /*0080*/  MOV R14, 0xb9f560b9 ;  /* 0xb9f560b9000e7802 */ /* 0x000fe20000000f00 */
[----:B------:R-:W-:Y:S01]  /*0090*/  IMAD.MOV.U32 R16, RZ, RZ, 0x3bac840b ;  /* 0x3bac840bff107424 */ /* 0x000fe200078e00ff */
[----:B------:R-:W-:Y:S01]  /*00a0*/  ULDC.64 UR6, c[0x0][0x220] ;  /* 0x0000880000067ab9 */ /* 0x000fe20000000a00 */
[----:B-1----:R-:W-:-:S02]  /*00b0*/  SHF.L.U32 R0, R0, 0x1, RZ ;  /* 0x0000000100007819 */ /* 0x002fc400000006ff */
[----:B---3--:R-:W-:Y:S02]  /*00c0*/  SHF.R.S32.HI R5, RZ, 0x17, R3 ;  /* 0x00000017ff057819 */ /* 0x008fe40000011403 */
[----:B------:R-:W-:Y:S02]  /*00d0*/  LOP3.LUT R0, R0, 0xfe, RZ, 0xc0, !PT ;  /* 0x000000fe00007812 */ /* 0x000fe400078ec0ff */
[----:B------:R-:W-:Y:S02]  /*00e0*/  SGXT R5, R5, 0x1 ;  /* 0x000000010505781a */ /* 0x000fe40000000200 */
[----:B------:R-:W-:Y:S02]  /*00f0*/  LEA R0, R3, R0, 0x8 ;  /* 0x0000000003007211 */ /* 0x000fe400078e40ff */
[----:B------:R-:W1:Y:S02]  /*0100*/  LDC.64 R2, c[0x0][0x210] ;  /* 0x00008400ff027b82 */ /* 0x000e640000000a00 */
[----:B------:R-:W-:-:S04]  /*0110*/  LEA.HI R5, R5, R0, RZ, 0x4 ;  /* 0x0000000005057211 */ /* 0x000fc800078f20ff */
[--C-:B------:R-:W-:Y:S02]  /*0120*/  SHF.R.S32.HI R4, RZ, 0x4, R5.reuse ;  /* 0x00000004ff047819 */ /* 0x100fe40000011405 */
[----:B------:R-:W-:-:S04]  /*0130*/  SHF.R.S32.HI R5, RZ, 0x1f, R5 ;  /* 0x0000001fff057819 */ /* 0x000fc80000011405 */
[----:B------:R-:W-:-:S04]  /*0140*/  LEA.HI R5, R5, R4, RZ, 0x6 ;  /* 0x0000000405057211 */ /* 0x000fc800078f30ff */
[----:B------:R-:W-:-:S05]  /*0150*/  LOP3.LUT R5, R5, 0xffffffc0, RZ, 0xc0, !PT ;  /* 0xffffffc005057812 */ /* 0x000fca00078ec0ff */
[----:B------:R-:W-:Y:S02]  /*0160*/  IMAD.IADD R5, R4, 0x1, -R5 ;  /* 0x0000000104057824 */ /* 0x000fe400078e0a05 */
[----:B-1----:R-:W-:-:S04]  /*0170*/  IMAD.WIDE R2, R0, 0x4, R2 ;  /* 0x0000000400027825 */ /* 0x002fc800078e0202 */
[----:B--2---:R-:W-:Y:S02]  /*0180*/  IMAD.WIDE R10, R5, 0x4, R10 ;  /* 0x00000004050a7825 */ /* 0x004fe400078e020a */
[----:B------:R-:W2:Y:S04]  /*0190*/  LDG.E.64 R4, desc[UR4][R2.64] ;  /* 0x0000000402047981 */ /* 0x000ea8000c1e1b00 */
[----:B------:R1:W2:Y:S02]  /*01a0*/  LDG.E.EL R10, desc[UR4][R10.64] ;  /* 0x000000040a0a7981 */ /* 0x0002a4000c2e1900 */
[----:B-1----:R-:W-:Y:S01]  /*01b0*/  HFMA2.MMA R11, -RZ, RZ, 0.470947265625, -12.46875 ;  /* 0x3789ca3cff0b7435 */ /* 0x002fe200000001ff */
[--C-:B--2---:R-:W-:Y:S01]  /*01c0*/  FADD R4, R4, R10.reuse ;  /* 0x0000000a04047221 */ /* 0x104fe20000000000 */
[----:B------:R-:W-:-:S03]  /*01d0*/  FADD R5, R5, R10 ;  /* 0x0000000a05057221 */ /* 0x000fc60000000000 */
[----:B------:R-:W-:Y:S01]  /*01e0*/  FMUL R7, R4, 0.70710676908493041992 ;  /* 0x3f3504f304077820 */ /* 0x000fe20000400000 */
[----:B------:R-:W-:Y:S01]  /*01f0*/  FMUL R6, R5, 0.70710676908493041992 ;  /* 0x3f3504f305067820 */ /* 0x000fe20000400000 */
[----:B------:R-:W-:Y:S02]  /*0200*/  STG.E.64 desc[UR4][R2.64], R4 ;  /* 0x0000000402007986 */ /* 0x000fe4000c101b04 */
[----:B------:R-:W-:Y:S01]  /*0210*/  FADD.FTZ R8, |R7|, -RZ ;  /* 0x800000ff07087221 */ /* 0x000fe20000010200 */
[----:B------:R-:W-:-:S04]  /*0220*/  FADD.FTZ R9, |R6|, -RZ ;  /* 0x800000ff06097221 */ /* 0x000fc80000010200 */
[----:B------:R-:W-:Y:S02]  /*0230*/  FSETP.GE.AND P0, PT, R8, 1.0029599666595458984, PT ;  /* 0x3f8060fe0800780b */ /* 0x000fe40003f06000 */
[----:B------:R-:W-:-:S11]  /*0240*/  FSETP.GE.AND P1, PT, R9, 1.0029599666595458984, PT ;  /* 0x3f8060fe0900780b */ /* 0x000fd60003f26000 */
[----:B------:R-:W-:Y:S01]  /*0250*/  @!P0 MOV R11, 0x38b1e96a ;  /* 0x38b1e96a000b8802 */ /* 0x000fe20000000f00 */
[----:B------:R-:W-:Y:S02]  /*0260*/  @!P0 IMAD.MOV.U32 R13, RZ, RZ, -0x45a8b2e0 ;  /* 0xba574d20ff0d8424 */ /* 0x000fe400078e00ff */
[----:B------:R-:W-:Y:S01]  /*0270*/  @!P0 FMUL R8, R7, R7 ;  /* 0x0000000707088220 */ /* 0x000fe20000400000 */
[----:B------:R-:W-:Y:S01]  /*0280*/  @!P1 MOV R14, 0xba574d20 ;  /* 0xba574d20000e9802 */ /* 0x000fe20000000f00 */
[----:B------:R-:W-:Y:S02]  /*0290*/  @!P1 IMAD.MOV.U32 R12, RZ, RZ, 0x38b1e96a ;  /* 0x38b1e96aff0c9424 */ /* 0x000fe400078e00ff */
[----:B------:R-:W-:Y:S01]  /*02a0*/  @!P1 FMUL R9, R6, R6 ;  /* 0x0000000606099220 */ /* 0x000fe20000400000 */
[----:B------:R-:W-:Y:S01]  /*02b0*/  @!P0 MOV R15, 0x3baad5ea ;  /* 0x3baad5ea000f8802 */ /* 0x000fe20000000f00 */
[----:B------:R-:W-:Y:S01]  /*02c0*/  FFMA.FTZ R10, R8, R11, R13 ;  /* 0x0000000b080a7223 */ /* 0x000fe2000001000d */
[----:B------:R-:W-:-:S02]  /*02d0*/  IMAD.MOV.U32 R11, RZ, RZ, -0x42f37e9e ;  /* 0xbd0c8162ff0b7424 */ /* 0x000fc400078e00ff */
[----:B------:R-:W-:Y:S01]  /*02e0*/  FFMA.FTZ R17, R9, R12, R14 ;  /* 0x0000000c09117223 */ /* 0x000fe2000001000e */
[----:B------:R-:W-:Y:S01]  /*02f0*/  HFMA2.MMA R12, -RZ, RZ, -1.26171875, -2.110004425048828125e-05 ;  /* 0xbd0c8162ff0c7435 */ /* 0x000fe200000001ff */
[----:B------:R-:W-:Y:S02]  /*0300*/  @!P0 IMAD.MOV.U32 R11, RZ, RZ, -0x4323e419 ;  /* 0xbcdc1be7ff0b8424 */ /* 0x000fe400078e00ff */
[-C--:B------:R-:W-:Y:S01]  /*0310*/  FFMA.FTZ R10, R10, R8.reuse, R15 ;  /* 0x000000080a0a7223 */ /* 0x080fe2000001000f */
[----:B------:R-:W-:Y:S01]  /*0320*/  @!P1 MOV R16, 0x3baad5ea ;  /* 0x3baad5ea00109802 */ /* 0x000fe20000000f00 */
[----:B------:R-:W-:Y:S02]  /*0330*/  HFMA2.MMA R14, -RZ, RZ, 1.52734375, -41152 ;  /* 0x3e1cf906ff0e7435 */ /* 0x000fe400000001ff */
[----:B------:R-:W-:Y:S01]  /*0340*/  FFMA.FTZ R10, R10, R8, R11 ;  /* 0x000000080a0a7223 */ /* 0x000fe2000001000b */
[----:B------:R-:W-:Y:S01]  /*0350*/  @!P1 MOV R12, 0xbcdc1be7 ;  /* 0xbcdc1be7000c9802 */ /* 0x000fe20000000f00 */
[----:B------:R-:W-:Y:S01]  /*0360*/  HFMA2.MMA R11, -RZ, RZ, 1.52734375, -41152 ;  /* 0x3e1cf906ff0b7435 */ /* 0x000fe200000001ff */
[-C--:B------:R-:W-:Y:S01]  /*0370*/  FFMA.FTZ R17, R17, R9.reuse, R16 ;  /* 0x0000000911117223 */ /* 0x080fe20000010010 */
[----:B------:R-:W-:Y:S01]  /*0380*/  HFMA2.MMA R16, -RZ, RZ, 1.853515625, -0.00091457366943359375 ;  /* 0x3f6a937eff107435 */ /* 0x000fe200000001ff */
[----:B------:R-:W-:Y:S01]  /*0390*/  @!P1 MOV R14, 0x3de718af ;  /* 0x3de718af000e9802 */ /* 0x000fe20000000f00 */
[----:B------:R-:W-:Y:S01]  /*03a0*/  HFMA2.MMA R13, -RZ, RZ, 1.853515625, -0.00091457366943359375 ;  /* 0x3f6a937eff0d7435 */ /* 0x000fe200000001ff */
[----:B------:R-:W-:Y:S01]  /*03b0*/  FFMA.FTZ R17, R17, R9, R12 ;  /* 0x0000000911117223 */ /* 0x000fe2000001000c */
[----:B------:R-:W-:Y:S01]  /*03c0*/  @!P0 MOV R11, 0x3de718af ;  /* 0x3de718af000b8802 */ /* 0x000fe20000000f00 */
[----:B------:R-:W-:Y:S01]  /*03d0*/  HFMA2.MMA R15, -RZ, RZ, 1.78125, -136.25 ;  /* 0x3f20d842ff0f7435 */ /* 0x000fe200000001ff */
[----:B------:R-:W-:-:S02]  /*03e0*/  @!P1 IMAD.MOV.U32 R16, RZ, RZ, -0x413f6c54 ;  /* 0xbec093acff109424 */ /* 0x000fc400078e00ff */
[-C--:B------:R-:W-:Y:S01]  /*03f0*/  FFMA.FTZ R17, R17, R9.reuse, R14 ;  /* 0x0000000911117223 */ /* 0x080fe2000001000e */
[----:B------:R-:W-:Y:S01]  /*0400*/  @!P0 MOV R13, 0xbec093ac ;  /* 0xbec093ac000d8802 */ /* 0x000fe20000000f00 */
[-C--:B------:R-:W-:Y:S01]  /*0410*/  FFMA.FTZ R10, R10, R8.reuse, R11 ;  /* 0x000000080a0a7223 */ /* 0x080fe2000001000b */
[----:B------:R-:W-:Y:S01]  /*0420*/  MOV R12, 0x3f20d842 ;  /* 0x3f20d842000c7802 */ /* 0x000fe20000000f00 */
[-C--:B------:R-:W-:Y:S01]  /*0430*/  FFMA.FTZ R17, R17, R9.reuse, R16 ;  /* 0x0000000911117223 */ /* 0x080fe20000010010 */
[----:B------:R-:W-:Y:S01]  /*0440*/  @!P1 IMAD.MOV.U32 R12, RZ, RZ, 0x3e0375d3 ;  /* 0x3e0375d3ff0c9424 */ /* 0x000fe200078e00ff */
[----:B------:R-:W-:Y:S01]  /*0450*/  @!P0 MOV R15, 0x3e0375d3 ;  /* 0x3e0375d3000f8802 */ /* 0x000fe20000000f00 */
[----:B------:R-:W-:Y:S01]  /*0460*/  FFMA.FTZ R10, R10, R8, R13 ;  /* 0x000000080a0a7223 */ /* 0x000fe2000001000d */
[----:B------:R-:W-:Y:S01]  /*0470*/  FSEL R11, -R9, R6, P1 ;  /* 0x00000006090b7208 */ /* 0x000fe20000800100 */
[----:B------:R-:W-:Y:S01]  /*0480*/  FFMA.FTZ R12, R17, R9, R12 ;  /* 0x00000009110c7223 */ /* 0x000fe2000001000c */
[----:B------:R-:W-:Y:S01]  /*0490*/  FSEL R9, -R8, R7, P0 ;  /* 0x0000000708097208 */ /* 0x000fe20000000100 */
[----:B------:R-:W-:-:S02]  /*04a0*/  FFMA.FTZ R10, R10, R8, R15 ;  /* 0x000000080a0a7223 */ /* 0x000fc4000001000f */
[----:B------:R-:W-:Y:S02]  /*04b0*/  FFMA.FTZ R11, R12, R11, R11 ;  /* 0x0000000b0c0b7223 */ /* 0x000fe4000001000b */
[----:B------:R-:W-:Y:S01]  /*04c0*/  FFMA.FTZ R9, R10, R9, R9 ;  /* 0x000000090a097223 */ /* 0x000fe20000010009 */
[----:B------:R-:W-:Y:S01]  /*04d0*/  FMUL R10, R4, 0.5 ;  /* 0x3f000000040a7820 */ /* 0x000fe20000400000 */
[----:B------:R-:W1:Y:S08]  /*04e0*/  @P1 MUFU.EX2 R12, R11 ;  /* 0x0000000b000c1308 */ /* 0x000e700000000800 */
[----:B------:R-:W2:Y:S01]  /*04f0*/  @P0 MUFU.EX2 R8, R9 ;  /* 0x0000000900080308 */ /* 0x000ea20000000800 */
[----:B-1----:R-:W-:-:S05]  /*0500*/  @P1 FADD R13, -R12, 1 ;  /* 0x3f8000000c0d1421 */ /* 0x002fca0000000100 */
[----:B------:R-:W-:Y:S01]  /*0510*/  @P1 LOP3.LUT R11, R13, 0x80000000, R6, 0xf8, !PT ;  /* 0x800000000d0b1812 */ /* 0x000fe200078ef806 */
[----:B--2---:R-:W-:-:S04]  /*0520*/  @P0 FADD R8, -R8, 1 ;  /* 0x3f80000008080421 */ /* 0x004fc80000000100 */
[----:B------:R-:W-:Y:S01]  /*0530*/  FADD R11, R11, 1 ;  /* 0x3f8000000b0b7421 */ /* 0x000fe20000000000 */
[----:B------:R-:W-:Y:S01]  /*0540*/  @P0 LOP3.LUT R9, R8, 0x80000000, R7, 0xf8, !PT ;  /* 0x8000000008090812 */ /* 0x000fe200078ef807 */
[----:B------:R-:W-:Y:S01]  /*0550*/  FMUL R8, R5, 0.5 ;  /* 0x3f00000005087820 */ /* 0x000fe20000400000 */
[----:B------:R-:W-:Y:S02]  /*0560*/  SHF.R.S32.HI R7, RZ, 0x1f, R0 ;  /* 0x0000001fff077819 */ /* 0x000fe40000011400 */
[----:B------:R-:W-:Y:S01]  /*0570*/  LEA R6, P0, R0, UR6, 0x2 ;  /* 0x0000000600067c11 */ /* 0x000fe2000f8010ff */
[----:B------:R-:W-:Y:S01]  /*0580*/  FADD R9, R9, 1 ;  /* 0x3f80000009097421 */ /* 0x000fe20000000000 */
[----:B------:R-:W-:Y:S02]  /*0590*/  FMUL R11, R8, R11 ;  /* 0x0000000b080b7220 */ /* 0x000fe40000400000 */
[----:B------:R-:W-:Y:S01]  /*05a0*/  LEA.HI.X R7, R0, UR7, R7, 0x2, P0 ;  /* 0x0000000700077c11 */ /* 0x000fe200080f1407 */
[----:B------:R-:W-:-:S05]  /*05b0*/  FMUL R10, R10, R9 ;  /* 0x000000090a0a7220 */ /* 0x000fca0000400000 */
[----:B------:R-:W-:Y:S01]  /*05c0*/  STG.E.64 desc[UR4][R6.64], R10 ;  /* 0x0000000a06007986 */ /* 0x000fe2000c101b04 */
[----:B------:R-:W-:Y:S05]  /*05d0*/  EXIT ;  /* 0x000000000000794d */ /* 0x000fea0003800000 */
.L_x_0:
[----:B------:R-:W-:-:S00]  /*05e0*/  BRA `(.L_x_0) ;  /* 0xfffffffc00fc7947 */ /* 0x000fc0000383ffff */
[----:B------:R-:W-:-:S00]  /*05f0*/  NOP ;  /* 0x0000000000007918 */ /* 0x000fc00000000000 */
        /* <DEDUP_REMOVED lines=8> */
.L_x_1:


//--------------------- .nv.global.init           --------------------------
	.section	.nv.global.init,"aw",@progbits
.nv.global.init:
	.type		_$_str,@object
	.size		_$_str,(.L_0 - _$_str)
_$_str:
        /*0000*/ 	.byte	0x5f, 0x5f, 0x43, 0x55, 0x44, 0x41, 0x5f, 0x46, 0x54, 0x5a, 0x00
.L_0:


//--------------------- .nv.constant0.triton_poi_fused_convolution_gelu_1 --------------------------
	.section	.nv.constant0.triton_poi_fused_convolution_gelu_1,"a",@progbits
	.sectionflags	@""
	.align	4
.nv.constant0.triton_poi_fused_convolution_gelu_1:
	.zero		556
